	.headerflags	@"EF_CUDA_TEXMODE_UNIFIED EF_CUDA_64BIT_ADDRESS EF_CUDA_ACCELERATORS EF_CUDA_SM90 EF_CUDA_VIRTUAL_SM(EF_CUDA_SM90)"
	.elftype	@"ET_EXEC"


//--------------------- .nv.info                  --------------------------
	.section	.nv.info,"",@"SHT_CUDA_INFO"
	.align	4


	//----- nvinfo : EIATTR_REGCOUNT
	.align		4
        /*0000*/ 	.byte	0x04, 0x2f
        /*0002*/ 	.short	(.L_1 - .L_0)
	.align		4
.L_0:
        /*0004*/ 	.word	index@(triton_poi_fused_convolution_1)
        /*0008*/ 	.word	0x0000000c


	//----- nvinfo : EIATTR_MIN_STACK_SIZE
	.align		4
.L_1:
        /*000c*/ 	.byte	0x04, 0x12
        /*000e*/ 	.short	(.L_3 - .L_2)
	.align		4
.L_2:
        /*0010*/ 	.word	index@(triton_poi_fused_convolution_1)
        /*0014*/ 	.word	0x00000000


	//----- nvinfo : EIATTR_FRAME_SIZE
	.align		4
.L_3:
        /*0018*/ 	.byte	0x04, 0x11
        /*001a*/ 	.short	(.L_5 - .L_4)
	.align		4
.L_4:
        /*001c*/ 	.word	index@(triton_poi_fused_convolution_1)
        /*0020*/ 	.word	0x00000000


	//----- nvinfo : EIATTR_MIN_STACK_SIZE
	.align		4
.L_5:
        /*0024*/ 	.byte	0x04, 0x12
        /*0026*/ 	.short	(.L_7 - .L_6)
	.align		4
.L_6:
        /*0028*/ 	.word	index@(triton_poi_fused_convolution_1)
        /*002c*/ 	.word	0x00000000
.L_7:


//--------------------- .nv.info.triton_poi_fused_convolution_1 --------------------------
	.section	.nv.info.triton_poi_fused_convolution_1,"",@"SHT_CUDA_INFO"
	.sectionflags	@""
	.align	4


	//----- nvinfo : EIATTR_CUDA_API_VERSION
	.align		4
        /*0000*/ 	.byte	0x04, 0x37
        /*0002*/ 	.short	(.L_9 - .L_8)
.L_8:
        /*0004*/ 	.word	0x0000007c


	//----- nvinfo : EIATTR_KPARAM_INFO
	.align		4
.L_9:
        /*0008*/ 	.byte	0x04, 0x17
        /*000a*/ 	.short	(.L_11 - .L_10)
.L_10:
        /*000c*/ 	.word	0x00000000
        /*0010*/ 	.short	0x0002
        /*0012*/ 	.short	0x0010
        /*0014*/ 	.byte	0x00, 0xf0, 0x11, 0x00


	//----- nvinfo : EIATTR_KPARAM_INFO
	.align		4
.L_11:
        /*0018*/ 	.byte	0x04, 0x17
        /*001a*/ 	.short	(.L_13 - .L_12)
.L_12:
        /*001c*/ 	.word	0x00000000
        /*0020*/ 	.short	0x0001
        /*0022*/ 	.short	0x0008
        /*0024*/ 	.byte	0x00, 0xf4, 0x21, 0x00


	//----- nvinfo : EIATTR_KPARAM_INFO
	.align		4
.L_13:
        /*0028*/ 	.byte	0x04, 0x17
        /*002a*/ 	.short	(.L_15 - .L_14)
.L_14:
        /*002c*/ 	.word	0x00000000
        /*0030*/ 	.short	0x0000
        /*0032*/ 	.short	0x0000
        /*0034*/ 	.byte	0x00, 0xf4, 0x21, 0x00


	//----- nvinfo : EIATTR_SPARSE_MMA_MASK
	.align		4
.L_15:
        /*0038*/ 	.byte	0x03, 0x50
        /*003a*/ 	.short	0x0000


	//----- nvinfo : EIATTR_MAXREG_COUNT
	.align		4
        /*003c*/ 	.byte	0x03, 0x1b
        /*003e*/ 	.short	0x00ff


	//----- nvinfo : EIATTR_EXIT_INSTR_OFFSETS
	.align		4
        /*0040*/ 	.byte	0x04, 0x1c
        /*0042*/ 	.short	(.L_17 - .L_16)


	//   ....[0]....
.L_16:
        /*0044*/ 	.word	0x00000170


	//   ....[1]....
        /*0048*/ 	.word	0x00000190


	//----- nvinfo : EIATTR_REQNTID
	.align		4
.L_17:
        /*004c*/ 	.byte	0x04, 0x10
        /*004e*/ 	.short	(.L_19 - .L_18)
.L_18:
        /*0050*/ 	.word	0x00000020
        /*0054*/ 	.word	0x00000001
        /*0058*/ 	.word	0x00000001


	//----- nvinfo : EIATTR_CBANK_PARAM_SIZE
	.align		4
.L_19:
        /*005c*/ 	.byte	0x03, 0x19
        /*005e*/ 	.short	0x0014


	//----- nvinfo : EIATTR_PARAM_CBANK
	.align		4
        /*0060*/ 	.byte	0x04, 0x0a
        /*0062*/ 	.short	(.L_21 - .L_20)
	.align		4
.L_20:
        /*0064*/ 	.word	index@(.nv.constant0.triton_poi_fused_convolution_1)
        /*0068*/ 	.short	0x0210
        /*006a*/ 	.short	0x0014


	//----- nvinfo : EIATTR_SW_WAR
	.align		4
.L_21:
        /*006c*/ 	.byte	0x04, 0x36
        /*006e*/ 	.short	(.L_23 - .L_22)
.L_22:
        /*0070*/ 	.word	0x00000008
.L_23:


//--------------------- .nv.callgraph             --------------------------
	.section	.nv.callgraph,"",@"SHT_CUDA_CALLGRAPH"
	.align	4
	.sectionentsize	8
	.align		4
        /*0000*/ 	.word	0x00000000
	.align		4
        /*0004*/ 	.word	0xffffffff
	.align		4
        /*0008*/ 	.word	0x00000000
	.align		4
        /*000c*/ 	.word	0xfffffffe
	.align		4
        /*0010*/ 	.word	0x00000000
	.align		4
        /*0014*/ 	.word	0xfffffffd
	.align		4
        /*0018*/ 	.word	0x00000000
	.align		4
        /*001c*/ 	.word	0xfffffffc


//--------------------- .text.triton_poi_fused_convolution_1 --------------------------
	.section	.text.triton_poi_fused_convolution_1,"ax",@progbits
	.align	128
        .global         triton_poi_fused_convolution_1
        .type           triton_poi_fused_convolution_1,@function
        .size           triton_poi_fused_convolution_1,(.L_x_1 - triton_poi_fused_convolution_1)
        .other          triton_poi_fused_convolution_1,@"STO_CUDA_ENTRY STV_DEFAULT"
triton_poi_fused_convolution_1:
.text.triton_poi_fused_convolution_1:
[----:B------:R-:W0:Y:S02]  /*0000*/  LDC R1, c[0x0][0x28] ;  /* 0x00000a00ff017b82 */ /* 0x000e240000000800 */
[----:B------:R-:W1:Y:S01]  /*0010*/  S2R R8, SR_TID.X ;  /* 0x0000000000087919 */ /* 0x000e620000002100 */
[----:B------:R-:W2:Y:S01]  /*0020*/  LDC.64 R4, c[0x0][0x218] ;  /* 0x00008600ff047b82 */ /* 0x000ea20000000a00 */
[----:B------:R-:W-:Y:S01]  /*0030*/  ULDC.64 UR4, c[0x0][0x208] ;  /* 0x0000820000047ab9 */ /* 0x000fe20000000a00 */
[----:B------:R-:W3:Y:S06]  /*0040*/  S2R R7, SR_CTAID.X ;  /* 0x0000000000077919 */ /* 0x000eec0000002500 */
[----:B------:R-:W4:Y:S01]  /*0050*/  LDC.64 R2, c[0x0][0x210] ;  /* 0x00008400ff027b82 */ /* 0x000f220000000a00 */
[----:B-1----:R-:W-:-:S02]  /*0060*/  LOP3.LUT R0, R8, 0xf, RZ, 0xc0, !PT ;  /* 0x0000000f08007812 */ /* 0x002fc400078ec0ff */
[----:B---3--:R-:W-:-:S03]  /*0070*/  SHF.R.S32.HI R6, RZ, 0x1b, R7 ;  /* 0x0000001bff067819 */ /* 0x008fc60000011407 */
[----:B------:R-:W-:Y:S01]  /*0080*/  IMAD R7, R7, 0x10, R0 ;  /* 0x0000001007077824 */ /* 0x000fe200078e0200 */
[----:B------:R-:W-:-:S03]  /*0090*/  SGXT R0, R6, 0x1 ;  /* 0x000000010600781a */ /* 0x000fc60000000200 */
[C---:B----4-:R-:W-:Y:S01]  /*00a0*/  IMAD.WIDE R2, R7.reuse, 0x4, R2 ;  /* 0x0000000407027825 */ /* 0x050fe200078e0202 */
[----:B------:R-:W-:Y:S02]  /*00b0*/  ISETP.GE.AND P0, PT, R7, 0x10, PT ;  /* 0x000000100700780c */ /* 0x000fe40003f06270 */
[----:B------:R-:W-:-:S04]  /*00c0*/  LEA.HI R0, R0, R7, RZ, 0x2 ;  /* 0x0000000700007211 */ /* 0x000fc800078f10ff */
[----:B------:R-:W-:-:S05]  /*00d0*/  LOP3.LUT R0, R0, 0xfffffffc, RZ, 0xc0, !PT ;  /* 0xfffffffc00007812 */ /* 0x000fca00078ec0ff */
[----:B------:R-:W-:Y:S02]  /*00e0*/  IMAD.IADD R9, R7, 0x1, -R0 ;  /* 0x0000000107097824 */ /* 0x000fe400078e0a00 */
[----:B------:R-:W-:Y:S02]  /*00f0*/  IMAD.MOV.U32 R0, RZ, RZ, RZ ;  /* 0x000000ffff007224 */ /* 0x000fe400078e00ff */
[----:B--2---:R-:W-:-:S04]  /*0100*/  IMAD.WIDE R4, R9, 0x4, R4 ;  /* 0x0000000409047825 */ /* 0x004fc800078e0204 */
[----:B------:R-:W-:Y:S01]  /*0110*/  IMAD.MOV.U32 R9, RZ, RZ, RZ ;  /* 0x000000ffff097224 */ /* 0x000fe200078e00ff */
[----:B------:R-:W2:Y:S05]  /*0120*/  @!P0 LDG.E R0, desc[UR4][R2.64] ;  /* 0x0000000402008981 */ /* 0x000eaa000c1e1900 */
[----:B------:R-:W2:Y:S01]  /*0130*/  @!P0 LDG.E.EL R9, desc[UR4][R4.64] ;  /* 0x0000000404098981 */ /* 0x000ea2000c2e1900 */
[----:B------:R-:W-:-:S04]  /*0140*/  LOP3.LUT P0, RZ, R8, 0x10, RZ, 0xc0, !PT ;  /* 0x0000001008ff7812 */ /* 0x000fc8000780c0ff */
[----:B------:R-:W-:Y:S01]  /*0150*/  ISETP.LT.AND P0, PT, R7, 0x10, !P0 ;  /* 0x000000100700780c */ /* 0x000fe20004701270 */
[----:B--2---:R-:W-:-:S12]  /*0160*/  FADD R9, R9, R0 ;  /* 0x0000000009097221 */ /* 0x004fd80000000000 */
[----:B------:R-:W-:Y:S05]  /*0170*/  @!P0 EXIT ;  /* 0x000000000000894d */ /* 0x000fea0003800000 */
[----:B------:R-:W-:Y:S01]  /*0180*/  STG.E desc[UR4][R2.64], R9 ;  /* 0x0000000902007986 */ /* 0x000fe2000c101904 */
[----:B------:R-:W-:Y:S05]  /*0190*/  EXIT ;  /* 0x000000000000794d */ /* 0x000fea0003800000 */
.L_x_0:
[----:B------:R-:W-:-:S00]  /*01a0*/  BRA `(.L_x_0) ;  /* 0xfffffffc00fc7947 */ /* 0x000fc0000383ffff */
[----:B------:R-:W-:-:S00]  /*01b0*/  NOP ;  /* 0x0000000000007918 */ /* 0x000fc00000000000 */
        /* <DEDUP_REMOVED lines=12> */
.L_x_1:


//--------------------- .nv.constant0.triton_poi_fused_convolution_1 --------------------------
	.section	.nv.constant0.triton_poi_fused_convolution_1,"a",@progbits
	.sectionflags	@""
	.align	4
.nv.constant0.triton_poi_fused_convolution_1:
	.zero		548
